//
// Generated by NVIDIA NVVM Compiler
//
// Compiler Build ID: CL-36424714
// Cuda compilation tools, release 13.0, V13.0.88
// Based on NVVM 20.0.0
//

.version 9.0
.target sm_100
.address_size 64

	// .globl	_Z4calciddddiiiPh
.global .align 4 .u32 iteration_max = 200;
.global .align 4 .u32 gradient_size = 16;
.global .align 4 .b8 colors[204] = {66, 0, 0, 0, 30, 0, 0, 0, 15, 0, 0, 0, 25, 0, 0, 0, 7, 0, 0, 0, 26, 0, 0, 0, 9, 0, 0, 0, 1, 0, 0, 0, 47, 0, 0, 0, 4, 0, 0, 0, 4, 0, 0, 0, 73, 0, 0, 0, 0, 0, 0, 0, 7, 0, 0, 0, 100, 0, 0, 0, 12, 0, 0, 0, 44, 0, 0, 0, 138, 0, 0, 0, 24, 0, 0, 0, 82, 0, 0, 0, 177, 0, 0, 0, 57, 0, 0, 0, 125, 0, 0, 0, 209, 0, 0, 0, 134, 0, 0, 0, 181, 0, 0, 0, 229, 0, 0, 0, 211, 0, 0, 0, 236, 0, 0, 0, 248, 0, 0, 0, 241, 0, 0, 0, 233, 0, 0, 0, 191, 0, 0, 0, 248, 0, 0, 0, 201, 0, 0, 0, 95, 0, 0, 0, 255, 0, 0, 0, 170, 0, 0, 0, 0, 0, 0, 0, 204, 0, 0, 0, 128, 0, 0, 0, 0, 0, 0, 0, 153, 0, 0, 0, 87, 0, 0, 0, 0, 0, 0, 0, 106, 0, 0, 0, 52, 0, 0, 0, 3, 0, 0, 0, 16, 0, 0, 0, 16, 0, 0, 0, 16};

.visible .entry _Z4calciddddiiiPh(
	.param .u32 _Z4calciddddiiiPh_param_0,
	.param .f64 _Z4calciddddiiiPh_param_1,
	.param .f64 _Z4calciddddiiiPh_param_2,
	.param .f64 _Z4calciddddiiiPh_param_3,
	.param .f64 _Z4calciddddiiiPh_param_4,
	.param .u32 _Z4calciddddiiiPh_param_5,
	.param .u32 _Z4calciddddiiiPh_param_6,
	.param .u32 _Z4calciddddiiiPh_param_7,
	.param .u64 .ptr .align 1 _Z4calciddddiiiPh_param_8
)
{
	.reg .pred 	%p<11>;
	.reg .b32 	%r<42>;
	.reg .b64 	%rd<27>;
	.reg .b64 	%fd<31>;

	ld.param.f64 	%fd13, [_Z4calciddddiiiPh_param_2];
	ld.param.f64 	%fd14, [_Z4calciddddiiiPh_param_3];
	ld.param.u32 	%r17, [_Z4calciddddiiiPh_param_5];
	ld.param.u32 	%r18, [_Z4calciddddiiiPh_param_6];
	ld.param.u32 	%r19, [_Z4calciddddiiiPh_param_7];
	ld.param.u64 	%rd5, [_Z4calciddddiiiPh_param_8];
	cvta.to.global.u64 	%rd1, %rd5;
	mov.u32 	%r1, %ntid.x;
	mov.u32 	%r2, %ntid.y;
	mov.u32 	%r20, %ctaid.x;
	mov.u32 	%r21, %tid.x;
	mad.lo.s32 	%r38, %r20, %r1, %r21;
	mov.u32 	%r22, %ctaid.y;
	mov.u32 	%r23, %tid.y;
	mad.lo.s32 	%r4, %r22, %r2, %r23;
	setp.ge.s32 	%p1, %r38, %r17;
	@%p1 bra 	$L__BB0_12;
	shl.b32 	%r5, %r19, 1;
	mov.u32 	%r24, %nctaid.y;
	mul.lo.s32 	%r6, %r2, %r24;
	mov.u32 	%r25, %nctaid.x;
	mul.lo.s32 	%r7, %r1, %r25;
	mul.f64 	%fd20, %fd14, 0d3FE0000000000000;
	mov.u64 	%rd14, colors;
	cvt.s64.s32 	%rd20, %r19;
$L__BB0_2:
	setp.ge.s32 	%p2, %r4, %r18;
	@%p2 bra 	$L__BB0_11;
	ld.param.f64 	%fd26, [_Z4calciddddiiiPh_param_4];
	ld.param.f64 	%fd25, [_Z4calciddddiiiPh_param_1];
	cvt.rn.f64.s32 	%fd16, %r38;
	fma.rn.f64 	%fd1, %fd26, %fd16, %fd25;
	mov.u32 	%r39, %r4;
$L__BB0_4:
	mad.lo.s32 	%r10, %r39, %r18, %r38;
	cvt.rn.f64.u32 	%fd17, %r39;
	fma.rn.f64 	%fd2, %fd14, %fd17, %fd13;
	ld.global.u32 	%r11, [iteration_max];
	setp.lt.s32 	%p3, %r11, 1;
	mov.b32 	%r41, 0;
	@%p3 bra 	$L__BB0_7;
	abs.f64 	%fd19, %fd2;
	setp.lt.f64 	%p4, %fd19, %fd20;
	selp.f64 	%fd3, 0d0000000000000000, %fd2, %p4;
	mov.f64 	%fd27, 0d0000000000000000;
	mov.b32 	%r40, 1;
	mov.f64 	%fd28, %fd27;
	mov.f64 	%fd29, %fd27;
	mov.f64 	%fd30, %fd27;
$L__BB0_6:
	mov.u32 	%r41, %r40;
	add.f64 	%fd21, %fd30, %fd30;
	fma.rn.f64 	%fd29, %fd21, %fd29, %fd3;
	sub.f64 	%fd22, %fd28, %fd27;
	add.f64 	%fd30, %fd1, %fd22;
	mul.f64 	%fd28, %fd30, %fd30;
	mul.f64 	%fd27, %fd29, %fd29;
	setp.lt.s32 	%p5, %r41, %r11;
	add.f64 	%fd23, %fd28, %fd27;
	setp.lt.f64 	%p6, %fd23, 0d4010000000000000;
	and.pred  	%p7, %p5, %p6;
	add.s32 	%r40, %r41, 1;
	@%p7 bra 	$L__BB0_6;
$L__BB0_7:
	setp.ne.s32 	%p8, %r41, %r11;
	@%p8 bra 	$L__BB0_9;
	ld.global.u32 	%r32, [gradient_size];
	mul.wide.s32 	%rd13, %r32, 12;
	add.s64 	%rd15, %rd14, %rd13;
	ld.global.u32 	%r33, [%rd15];
	cvt.s64.s32 	%rd16, %r10;
	add.s64 	%rd17, %rd1, %rd16;
	st.global.u8 	[%rd17], %r33;
	ld.global.u32 	%r34, [gradient_size];
	mul.wide.s32 	%rd18, %r34, 12;
	add.s64 	%rd19, %rd14, %rd18;
	ld.global.u32 	%r35, [%rd19+4];
	add.s64 	%rd21, %rd17, %rd20;
	st.global.u8 	[%rd21], %r35;
	ld.global.s32 	%rd26, [gradient_size];
	bra.uni 	$L__BB0_10;
$L__BB0_9:
	ld.global.u32 	%r28, [gradient_size];
	rem.s32 	%r29, %r41, %r28;
	cvt.u64.u32 	%rd26, %r29;
	mul.wide.u32 	%rd6, %r29, 12;
	add.s64 	%rd8, %rd14, %rd6;
	ld.global.u32 	%r30, [%rd8];
	cvt.s64.s32 	%rd9, %r10;
	add.s64 	%rd10, %rd1, %rd9;
	st.global.u8 	[%rd10], %r30;
	ld.global.u32 	%r31, [%rd8+4];
	add.s64 	%rd12, %rd10, %rd20;
	st.global.u8 	[%rd12], %r31;
$L__BB0_10:
	mad.lo.s64 	%rd23, %rd26, 12, %rd14;
	ld.global.u32 	%r36, [%rd23+8];
	add.s32 	%r37, %r10, %r5;
	cvt.s64.s32 	%rd24, %r37;
	add.s64 	%rd25, %rd1, %rd24;
	st.global.u8 	[%rd25], %r36;
	add.s32 	%r39, %r39, %r6;
	setp.lt.s32 	%p9, %r39, %r18;
	@%p9 bra 	$L__BB0_4;
$L__BB0_11:
	add.s32 	%r38, %r38, %r7;
	setp.lt.s32 	%p10, %r38, %r17;
	@%p10 bra 	$L__BB0_2;
$L__BB0_12:
	ret;

}


// ===== COMPILED SASS (sm_100) =====

	.target	sm_100

	.elftype	@"ET_EXEC"


//--------------------- .note.nv.tkinfo           --------------------------
	.section	.note.nv.tkinfo,"",@"SHT_NOTE"
	.sectionflags	@"SHF_NOTE_NV_TKINFO"
	.tkinfo
        /*0018*/ 	.word	0x00000002
        /*0030*/ 	.string	""
        /*0030*/ 	.string	"ptxas"
        /*0030*/ 	.string	"Cuda compilation tools, release 13.0, V13.0.88"
        /*0030*/ 	.string	"Build cuda_13.0.r13.0/compiler.36424714_0"
        /*0030*/ 	.string	"-arch sm_100 -m 64 "



//--------------------- .note.nv.cuinfo           --------------------------
	.section	.note.nv.cuinfo,"",@"SHT_NOTE"
	.sectionflags	@"SHF_NOTE_NV_CUINFO"
        /*0018*/ 	.short	0x0002
        /*001a*/ 	.short	0x0064
        /*001c*/ 	.short	0x0082
	.zero		2


//--------------------- .nv.info                  --------------------------
	.section	.nv.info,"",@"SHT_CUDA_INFO"
	.align	4


	//----- nvinfo : EIATTR_REGCOUNT
	.align		4
        /*0000*/ 	.byte	0x04, 0x2f
        /*0002*/ 	.short	(.L_4 - .L_3)
	.align		4
.L_3:
        /*0004*/ 	.word	index@(_Z4calciddddiiiPh)
        /*0008*/ 	.word	0x0000001e


	//----- nvinfo : EIATTR_FRAME_SIZE
	.align		4
.L_4:
        /*000c*/ 	.byte	0x04, 0x11
        /*000e*/ 	.short	(.L_6 - .L_5)
	.align		4
.L_5:
        /*0010*/ 	.word	index@(_Z4calciddddiiiPh)
        /*0014*/ 	.word	0x00000000


	//----- nvinfo : EIATTR_MIN_STACK_SIZE
	.align		4
.L_6:
        /*0018*/ 	.byte	0x04, 0x12
        /*001a*/ 	.short	(.L_8 - .L_7)
	.align		4
.L_7:
        /*001c*/ 	.word	index@(_Z4calciddddiiiPh)
        /*0020*/ 	.word	0x00000000
.L_8:


//--------------------- .nv.compat                --------------------------
	.section	.nv.compat,"",@"SHT_CUDA_COMPAT_INFO"
	.align	4
        /*0000*/ 	.byte	0x02, 0x09, 0x00, 0x00, 0x02, 0x02, 0x01, 0x00, 0x02, 0x05, 0x05, 0x00, 0x03, 0x07, 0x01, 0x01
        /*0010*/ 	.byte	0x02, 0x03, 0x00, 0x00, 0x02, 0x06, 0x01, 0x00, 0x04, 0x0b, 0x08, 0x00, 0x01, 0x00, 0x00, 0x00
        /*0020*/ 	.byte	0x00, 0x00, 0x00, 0x00


//--------------------- .nv.info._Z4calciddddiiiPh --------------------------
	.section	.nv.info._Z4calciddddiiiPh,"",@"SHT_CUDA_INFO"
	.sectionflags	@""
	.align	4


	//----- nvinfo : EIATTR_CUDA_API_VERSION
	.align		4
        /*0000*/ 	.byte	0x04, 0x37
        /*0002*/ 	.short	(.L_10 - .L_9)
.L_9:
        /*0004*/ 	.word	0x00000082


	//----- nvinfo : EIATTR_KPARAM_INFO
	.align		4
.L_10:
        /*0008*/ 	.byte	0x04, 0x17
        /*000a*/ 	.short	(.L_12 - .L_11)
.L_11:
        /*000c*/ 	.word	0x00000000
        /*0010*/ 	.short	0x0008
        /*0012*/ 	.short	0x0038
        /*0014*/ 	.byte	0x00, 0xf5, 0x21, 0x00


	//----- nvinfo : EIATTR_KPARAM_INFO
	.align		4
.L_12:
        /*0018*/ 	.byte	0x04, 0x17
        /*001a*/ 	.short	(.L_14 - .L_13)
.L_13:
        /*001c*/ 	.word	0x00000000
        /*0020*/ 	.short	0x0007
        /*0022*/ 	.short	0x0030
        /*0024*/ 	.byte	0x00, 0xf0, 0x11, 0x00


	//----- nvinfo : EIATTR_KPARAM_INFO
	.align		4
.L_14:
        /*0028*/ 	.byte	0x04, 0x17
        /*002a*/ 	.short	(.L_16 - .L_15)
.L_15:
        /*002c*/ 	.word	0x00000000
        /*0030*/ 	.short	0x0006
        /*0032*/ 	.short	0x002c
        /*0034*/ 	.byte	0x00, 0xf0, 0x11, 0x00


	//----- nvinfo : EIATTR_KPARAM_INFO
	.align		4
.L_16:
        /*0038*/ 	.byte	0x04, 0x17
        /*003a*/ 	.short	(.L_18 - .L_17)
.L_17:
        /*003c*/ 	.word	0x00000000
        /*0040*/ 	.short	0x0005
        /*0042*/ 	.short	0x0028
        /*0044*/ 	.byte	0x00, 0xf0, 0x11, 0x00


	//----- nvinfo : EIATTR_KPARAM_INFO
	.align		4
.L_18:
        /*0048*/ 	.byte	0x04, 0x17
        /*004a*/ 	.short	(.L_20 - .L_19)
.L_19:
        /*004c*/ 	.word	0x00000000
        /*0050*/ 	.short	0x0004
        /*0052*/ 	.short	0x0020
        /*0054*/ 	.byte	0x00, 0xf0, 0x21, 0x00


	//----- nvinfo : EIATTR_KPARAM_INFO
	.align		4
.L_20:
        /*0058*/ 	.byte	0x04, 0x17
        /*005a*/ 	.short	(.L_22 - .L_21)
.L_21:
        /*005c*/ 	.word	0x00000000
        /*0060*/ 	.short	0x0003
        /*0062*/ 	.short	0x0018
        /*0064*/ 	.byte	0x00, 0xf0, 0x21, 0x00


	//----- nvinfo : EIATTR_KPARAM_INFO
	.align		4
.L_22:
        /*0068*/ 	.byte	0x04, 0x17
        /*006a*/ 	.short	(.L_24 - .L_23)
.L_23:
        /*006c*/ 	.word	0x00000000
        /*0070*/ 	.short	0x0002
        /*0072*/ 	.short	0x0010
        /*0074*/ 	.byte	0x00, 0xf0, 0x21, 0x00


	//----- nvinfo : EIATTR_KPARAM_INFO
	.align		4
.L_24:
        /*0078*/ 	.byte	0x04, 0x17
        /*007a*/ 	.short	(.L_26 - .L_25)
.L_25:
        /*007c*/ 	.word	0x00000000
        /*0080*/ 	.short	0x0001
        /*0082*/ 	.short	0x0008
        /*0084*/ 	.byte	0x00, 0xf0, 0x21, 0x00


	//----- nvinfo : EIATTR_KPARAM_INFO
	.align		4
.L_26:
        /*0088*/ 	.byte	0x04, 0x17
        /*008a*/ 	.short	(.L_28 - .L_27)
.L_27:
        /*008c*/ 	.word	0x00000000
        /*0090*/ 	.short	0x0000
        /*0092*/ 	.short	0x0000
        /*0094*/ 	.byte	0x00, 0xf0, 0x11, 0x00


	//----- nvinfo : EIATTR_SPARSE_MMA_MASK
	.align		4
.L_28:
        /*0098*/ 	.byte	0x03, 0x50
        /*009a*/ 	.short	0x0000


	//----- nvinfo : EIATTR_MAXREG_COUNT
	.align		4
        /*009c*/ 	.byte	0x03, 0x1b
        /*009e*/ 	.short	0x00ff


	//----- nvinfo : EIATTR_MERCURY_ISA_VERSION
	.align		4
        /*00a0*/ 	.byte	0x03, 0x5f
        /*00a2*/ 	.short	0x0101


	//----- nvinfo : EIATTR_VRC_CTA_INIT_COUNT
	.align		4
        /*00a4*/ 	.byte	0x02, 0x4a
	.zero		1
	.zero		1


	//----- nvinfo : EIATTR_EXIT_INSTR_OFFSETS
	.align		4
        /*00a8*/ 	.byte	0x04, 0x1c
        /*00aa*/ 	.short	(.L_30 - .L_29)


	//   ....[0]....
.L_29:
        /*00ac*/ 	.word	0x000000b0


	//   ....[1]....
        /*00b0*/ 	.word	0x00000970


	//----- nvinfo : EIATTR_CRS_STACK_SIZE
	.align		4
.L_30:
        /*00b4*/ 	.byte	0x04, 0x1e
        /*00b6*/ 	.short	(.L_32 - .L_31)
.L_31:
        /*00b8*/ 	.word	0x00000000


	//----- nvinfo : EIATTR_CBANK_PARAM_SIZE
	.align		4
.L_32:
        /*00bc*/ 	.byte	0x03, 0x19
        /*00be*/ 	.short	0x0040


	//----- nvinfo : EIATTR_PARAM_CBANK
	.align		4
        /*00c0*/ 	.byte	0x04, 0x0a
        /*00c2*/ 	.short	(.L_34 - .L_33)
	.align		4
.L_33:
        /*00c4*/ 	.word	index@(.nv.constant0._Z4calciddddiiiPh)
        /*00c8*/ 	.short	0x0380
        /*00ca*/ 	.short	0x0040


	//----- nvinfo : EIATTR_SW_WAR
	.align		4
.L_34:
        /*00cc*/ 	.byte	0x04, 0x36
        /*00ce*/ 	.short	(.L_36 - .L_35)
.L_35:
        /*00d0*/ 	.word	0x00000008
.L_36:


//--------------------- .nv.callgraph             --------------------------
	.section	.nv.callgraph,"",@"SHT_CUDA_CALLGRAPH"
	.align	4
	.sectionentsize	8
	.align		4
        /*0000*/ 	.word	0x00000000
	.align		4
        /*0004*/ 	.word	0xffffffff
	.align		4
        /*0008*/ 	.word	0x00000000
	.align		4
        /*000c*/ 	.word	0xfffffffe
	.align		4
        /*0010*/ 	.word	0x00000000
	.align		4
        /*0014*/ 	.word	0xfffffffd
	.align		4
        /*0018*/ 	.word	0x00000000
	.align		4
        /*001c*/ 	.word	0xfffffffc


//--------------------- .nv.constant4             --------------------------
	.section	.nv.constant4,"a",@progbits
	.align	8
	.align		8
.nv.constant4:
        /*0000*/ 	.dword	iteration_max
	.align		8
        /*0008*/ 	.dword	gradient_size
	.align		8
        /*0010*/ 	.dword	colors


//--------------------- .text._Z4calciddddiiiPh   --------------------------
	.section	.text._Z4calciddddiiiPh,"ax",@progbits
	.align	128
        .global         _Z4calciddddiiiPh
        .type           _Z4calciddddiiiPh,@function
        .size           _Z4calciddddiiiPh,(.L_x_10 - _Z4calciddddiiiPh)
        .other          _Z4calciddddiiiPh,@"STO_CUDA_ENTRY STV_DEFAULT"
_Z4calciddddiiiPh:
.text._Z4calciddddiiiPh:
[----:B------:R-:W-:Y:S01]  /*0000*/  LDC R1, c[0x0][0x37c] ;  /* 0x0000df00ff017b82 */ /* 0x000fe20000000800 */
[----:B------:R-:W0:Y:S01]  /*0010*/  S2R R6, SR_CTAID.X ;  /* 0x0000000000067919 */ /* 0x000e220000002500 */
[----:B------:R-:W0:Y:S01]  /*0020*/  LDCU UR5, c[0x0][0x360] ;  /* 0x00006c00ff0577ac */ /* 0x000e220008000800 */
[----:B------:R-:W0:Y:S01]  /*0030*/  S2R R3, SR_TID.X ;  /* 0x0000000000037919 */ /* 0x000e220000002100 */
[----:B------:R-:W1:Y:S01]  /*0040*/  LDCU UR6, c[0x0][0x3a8] ;  /* 0x00007500ff0677ac */ /* 0x000e620008000800 */
[----:B------:R-:W2:Y:S01]  /*0050*/  S2R R0, SR_CTAID.Y ;  /* 0x0000000000007919 */ /* 0x000ea20000002600 */
[----:B------:R-:W2:Y:S01]  /*0060*/  LDCU UR4, c[0x0][0x364] ;  /* 0x00006c80ff0477ac */ /* 0x000ea20008000800 */
[----:B------:R-:W2:Y:S01]  /*0070*/  S2R R5, SR_TID.Y ;  /* 0x0000000000057919 */ /* 0x000ea20000002200 */
[----:B0-----:R-:W-:-:S05]  /*0080*/  IMAD R6, R6, UR5, R3 ;  /* 0x0000000506067c24 */ /* 0x001fca000f8e0203 */
[----:B-1----:R-:W-:Y:S01]  /*0090*/  ISETP.GE.AND P0, PT, R6, UR6, PT ;  /* 0x0000000606007c0c */ /* 0x002fe2000bf06270 */
[----:B--2---:R-:W-:-:S12]  /*00a0*/  IMAD R0, R0, UR4, R5 ;  /* 0x0000000400007c24 */ /* 0x004fd8000f8e0205 */
[----:B------:R-:W-:Y:S05]  /*00b0*/  @P0 EXIT ;  /* 0x000000000000094d */ /* 0x000fea0003800000 */
[----:B------:R-:W0:Y:S01]  /*00c0*/  LDC.64 R4, c[0x0][0x398] ;  /* 0x0000e600ff047b82 */ /* 0x000e220000000a00 */
[----:B------:R-:W1:Y:S01]  /*00d0*/  LDCU UR6, c[0x0][0x374] ;  /* 0x00006e80ff0677ac */ /* 0x000e620008000800 */
[----:B------:R-:W2:Y:S01]  /*00e0*/  LDCU UR8, c[0x0][0x3b0] ;  /* 0x00007600ff0877ac */ /* 0x000ea20008000800 */
[----:B------:R-:W3:Y:S01]  /*00f0*/  LDCU UR7, c[0x0][0x370] ;  /* 0x00006e00ff0777ac */ /* 0x000ee20008000800 */
[----:B------:R-:W4:Y:S01]  /*0100*/  LDCU.64 UR10, c[0x0][0x358] ;  /* 0x00006b00ff0a77ac */ /* 0x000f220008000a00 */
[----:B-1----:R-:W-:Y:S02]  /*0110*/  UIMAD UR4, UR4, UR6, URZ ;  /* 0x00000006040472a4 */ /* 0x002fe4000f8e02ff */
[----:B--2---:R-:W-:Y:S01]  /*0120*/  USHF.R.S32.HI UR6, URZ, 0x1f, UR8 ;  /* 0x0000001fff067899 */ /* 0x004fe20008011408 */
[----:B0-----:R-:W-:Y:S01]  /*0130*/  DMUL R4, R4, 0.5 ;  /* 0x3fe0000004047828 */ /* 0x001fe20000000000 */
[----:B---34-:R-:W-:-:S12]  /*0140*/  UIMAD UR5, UR5, UR7, URZ ;  /* 0x00000007050572a4 */ /* 0x018fd8000f8e02ff */
.L_x_8:
[----:B0-----:R-:W0:Y:S01]  /*0150*/  LDCU UR7, c[0x0][0x3ac] ;  /* 0x00007580ff0777ac */ /* 0x001e220008000800 */
[----:B------:R-:W-:Y:S01]  /*0160*/  BSSY.RECONVERGENT B0, `(.L_x_0) ;  /* 0x000007c000007945 */ /* 0x000fe20003800200 */
[----:B0-----:R-:W-:-:S13]  /*0170*/  ISETP.GE.AND P0, PT, R0, UR7, PT ;  /* 0x0000000700007c0c */ /* 0x001fda000bf06270 */
[----:B------:R-:W-:Y:S05]  /*0180*/  @P0 BRA `(.L_x_1) ;  /* 0x0000000400e40947 */ /* 0x000fea0003800000 */
[----:B------:R-:W0:Y:S01]  /*0190*/  LDC.64 R8, c[0x0][0x388] ;  /* 0x0000e200ff087b82 */ /* 0x000e220000000a00 */
[----:B------:R-:W0:Y:S01]  /*01a0*/  LDCU.64 UR8, c[0x0][0x3a0] ;  /* 0x00007400ff0877ac */ /* 0x000e220008000a00 */
[----:B------:R-:W0:Y:S01]  /*01b0*/  I2F.F64 R2, R6 ;  /* 0x0000000600027312 */ /* 0x000e220000201c00 */
[----:B------:R-:W-:Y:S01]  /*01c0*/  IMAD.MOV.U32 R7, RZ, RZ, R0 ;  /* 0x000000ffff077224 */ /* 0x000fe200078e0000 */
[----:B0-----:R-:W-:-:S11]  /*01d0*/  DFMA R2, R2, UR8, R8 ;  /* 0x0000000802027c2b */ /* 0x001fd60008000008 */
.L_x_7:
[----:B0-----:R-:W0:Y:S08]  /*01e0*/  LDC.64 R12, c[0x4][RZ] ;  /* 0x01000000ff0c7b82 */ /* 0x001e300000000a00 */
[----:B------:R-:W1:Y:S08]  /*01f0*/  LDC.64 R14, c[0x0][0x390] ;  /* 0x0000e400ff0e7b82 */ /* 0x000e700000000a00 */
[----:B------:R-:W1:Y:S01]  /*0200*/  LDC.64 R16, c[0x0][0x398] ;  /* 0x0000e600ff107b82 */ /* 0x000e620000000a00 */
[----:B0-----:R-:W2:Y:S07]  /*0210*/  LDG.E R9, desc[UR10][R12.64] ;  /* 0x0000000a0c097981 */ /* 0x001eae000c1e1900 */
[----:B------:R-:W0:Y:S01]  /*0220*/  LDC R8, c[0x0][0x3ac] ;  /* 0x0000eb00ff087b82 */ /* 0x000e220000000800 */
[----:B------:R-:W1:Y:S02]  /*0230*/  I2F.F64.U32 R10, R7 ;  /* 0x00000007000a7312 */ /* 0x000e640000201800 */
[----:B-1----:R-:W-:Y:S01]  /*0240*/  DFMA R10, R10, R16, R14 ;  /* 0x000000100a0a722b */ /* 0x002fe2000000000e */
[----:B------:R-:W-:Y:S01]  /*0250*/  IMAD.MOV.U32 R16, RZ, RZ, RZ ;  /* 0x000000ffff107224 */ /* 0x000fe200078e00ff */
[----:B--2---:R-:W-:-:S13]  /*0260*/  ISETP.GE.AND P0, PT, R9, 0x1, PT ;  /* 0x000000010900780c */ /* 0x004fda0003f06270 */
[----:B0-----:R-:W-:Y:S05]  /*0270*/  @!P0 BRA `(.L_x_2) ;  /* 0x00000000005c8947 */ /* 0x001fea0003800000 */
[----:B------:R-:W-:Y:S01]  /*0280*/  DSETP.GEU.AND P0, PT, |R10|, R4, PT ;  /* 0x000000040a00722a */ /* 0x000fe20003f0e200 */
[----:B------:R-:W-:Y:S01]  /*0290*/  BSSY.RECONVERGENT B1, `(.L_x_2) ;  /* 0x0000015000017945 */ /* 0x000fe20003800200 */
[----:B------:R-:W-:Y:S01]  /*02a0*/  IMAD.MOV.U32 R22, RZ, RZ, 0x1 ;  /* 0x00000001ff167424 */ /* 0x000fe200078e00ff */
[----:B------:R-:W-:Y:S02]  /*02b0*/  CS2R R18, SRZ ;  /* 0x0000000000127805 */ /* 0x000fe4000001ff00 */
[----:B------:R-:W-:Y:S02]  /*02c0*/  CS2R R20, SRZ ;  /* 0x0000000000147805 */ /* 0x000fe4000001ff00 */
[----:B------:R-:W-:Y:S02]  /*02d0*/  CS2R R12, SRZ ;  /* 0x00000000000c7805 */ /* 0x000fe4000001ff00 */
[----:B------:R-:W-:Y:S02]  /*02e0*/  FSEL R14, R10, RZ, P0 ;  /* 0x000000ff0a0e7208 */ /* 0x000fe40000000000 */
[----:B------:R-:W-:-:S02]  /*02f0*/  FSEL R15, R11, RZ, P0 ;  /* 0x000000ff0b0f7208 */ /* 0x000fc40000000000 */
[----:B------:R-:W-:-:S07]  /*0300*/  CS2R R10, SRZ ;  /* 0x00000000000a7805 */ /* 0x000fce000001ff00 */
.L_x_3:
[----:B------:R-:W-:Y:S01]  /*0310*/  DADD R18, R20, -R18 ;  /* 0x0000000014127229 */ /* 0x000fe20000000812 */
[----:B------:R-:W-:Y:S01]  /*0320*/  ISETP.LT.AND P1, PT, R22, R9, PT ;  /* 0x000000091600720c */ /* 0x000fe20003f21270 */
[----:B------:R-:W-:-:S06]  /*0330*/  DADD R16, R10, R10 ;  /* 0x000000000a107229 */ /* 0x000fcc000000000a */
[----:B------:R-:W-:Y:S02]  /*0340*/  DADD R10, R2, R18 ;  /* 0x00000000020a7229 */ /* 0x000fe40000000012 */
[----:B------:R-:W-:-:S06]  /*0350*/  DFMA R12, R16, R12, R14 ;  /* 0x0000000c100c722b */ /* 0x000fcc000000000e */
[----:B------:R-:W-:Y:S02]  /*0360*/  DMUL R20, R10, R10 ;  /* 0x0000000a0a147228 */ /* 0x000fe40000000000 */
[----:B------:R-:W-:-:S08]  /*0370*/  DMUL R18, R12, R12 ;  /* 0x0000000c0c127228 */ /* 0x000fd00000000000 */
[----:B------:R-:W-:-:S08]  /*0380*/  DADD R16, R20, R18 ;  /* 0x0000000014107229 */ /* 0x000fd00000000012 */
[----:B------:R-:W-:Y:S01]  /*0390*/  DSETP.GEU.AND P0, PT, R16, 4, PT ;  /* 0x401000001000742a */ /* 0x000fe20003f0e000 */
[----:B------:R-:W-:Y:S01]  /*03a0*/  VIADD R17, R22, 0x1 ;  /* 0x0000000116117836 */ /* 0x000fe20000000000 */
[----:B------:R-:W-:-:S03]  /*03b0*/  MOV R16, R22 ;  /* 0x0000001600107202 */ /* 0x000fc60000000f00 */
[----:B------:R-:W-:-:S09]  /*03c0*/  IMAD.MOV.U32 R22, RZ, RZ, R17 ;  /* 0x000000ffff167224 */ /* 0x000fd200078e0011 */
[----:B------:R-:W-:Y:S05]  /*03d0*/  @!P0 BRA P1, `(.L_x_3) ;  /* 0xfffffffc00cc8947 */ /* 0x000fea000083ffff */
[----:B------:R-:W-:Y:S05]  /*03e0*/  BSYNC.RECONVERGENT B1 ;  /* 0x0000000000017941 */ /* 0x000fea0003800200 */
.L_x_2:
[----:B------:R-:W-:Y:S01]  /*03f0*/  ISETP.NE.AND P0, PT, R16, R9, PT ;  /* 0x000000091000720c */ /* 0x000fe20003f05270 */
[----:B------:R-:W-:Y:S01]  /*0400*/  BSSY.RECONVERGENT B1, `(.L_x_4) ;  /* 0x0000046000017945 */ /* 0x000fe20003800200 */
[----:B------:R-:W-:-:S11]  /*0410*/  IMAD R9, R7, R8, R6 ;  /* 0x0000000807097224 */ /* 0x000fd600078e0206 */
[----:B------:R-:W-:Y:S05]  /*0420*/  @P0 BRA `(.L_x_5) ;  /* 0x0000000000600947 */ /* 0x000fea0003800000 */
[----:B------:R-:W0:Y:S01]  /*0430*/  LDC.64 R12, c[0x4][0x8] ;  /* 0x01000200ff0c7b82 */ /* 0x000e220000000a00 */
[----:B------:R-:W1:Y:S01]  /*0440*/  LDCU.64 UR8, c[0x4][0x10] ;  /* 0x01000200ff0877ac */ /* 0x000e620008000a00 */
[----:B------:R-:W2:Y:S01]  /*0450*/  LDCU UR7, c[0x0][0x3b0] ;  /* 0x00007600ff0777ac */ /* 0x000ea20008000800 */
[----:B0-----:R-:W3:Y:S01]  /*0460*/  LDG.E R19, desc[UR10][R12.64] ;  /* 0x0000000a0c137981 */ /* 0x001ee2000c1e1900 */
[----:B-1----:R-:W-:Y:S02]  /*0470*/  IMAD.U32 R10, RZ, RZ, UR8 ;  /* 0x00000008ff0a7e24 */ /* 0x002fe4000f8e00ff */
[----:B------:R-:W-:Y:S01]  /*0480*/  IMAD.U32 R11, RZ, RZ, UR9 ;  /* 0x00000009ff0b7e24 */ /* 0x000fe2000f8e00ff */
[----:B------:R-:W0:Y:S01]  /*0490*/  LDCU.64 UR8, c[0x0][0x3b8] ;  /* 0x00007700ff0877ac */ /* 0x000e220008000a00 */
[----:B---3--:R-:W-:-:S06]  /*04a0*/  IMAD.WIDE R18, R19, 0xc, R10 ;  /* 0x0000000c13127825 */ /* 0x008fcc00078e020a */
[----:B------:R-:W3:Y:S01]  /*04b0*/  LDG.E R19, desc[UR10][R18.64] ;  /* 0x0000000a12137981 */ /* 0x000ee2000c1e1900 */
[----:B0-----:R-:W-:Y:S01]  /*04c0*/  IMAD.U32 R16, RZ, RZ, UR8 ;  /* 0x00000008ff107e24 */ /* 0x001fe2000f8e00ff */
[----:B------:R-:W-:-:S04]  /*04d0*/  MOV R14, UR9 ;  /* 0x00000009000e7c02 */ /* 0x000fc80008000f00 */
[----:B------:R-:W-:-:S04]  /*04e0*/  IADD3 R20, P0, PT, R9, R16, RZ ;  /* 0x0000001009147210 */ /* 0x000fc80007f1e0ff */
[----:B------:R-:W-:-:S05]  /*04f0*/  LEA.HI.X.SX32 R21, R9, R14, 0x1, P0 ;  /* 0x0000000e09157211 */ /* 0x000fca00000f0eff */
[----:B---3--:R1:W-:Y:S04]  /*0500*/  STG.E.U8 desc[UR10][R20.64], R19 ;  /* 0x0000001314007986 */ /* 0x0083e8000c10110a */
[----:B------:R-:W3:Y:S01]  /*0510*/  LDG.E R23, desc[UR10][R12.64] ;  /* 0x0000000a0c177981 */ /* 0x000ee2000c1e1900 */
[----:B--2---:R-:W-:Y:S02]  /*0520*/  IMAD.U32 R18, RZ, RZ, UR7 ;  /* 0x00000007ff127e24 */ /* 0x004fe4000f8e00ff */
[----:B---3--:R-:W-:-:S06]  /*0530*/  IMAD.WIDE R22, R23, 0xc, R10 ;  /* 0x0000000c17167825 */ /* 0x008fcc00078e020a */
[----:B------:R-:W2:Y:S01]  /*0540*/  LDG.E R23, desc[UR10][R22.64+0x4] ;  /* 0x0000040a16177981 */ /* 0x000ea2000c1e1900 */
[----:B------:R-:W-:-:S04]  /*0550*/  IADD3 R26, P0, PT, R20, R18, RZ ;  /* 0x00000012141a7210 */ /* 0x000fc80007f1e0ff */
[----:B------:R-:W-:-:S05]  /*0560*/  IADD3.X R27, PT, PT, R21, UR6, RZ, P0, !PT ;  /* 0x00000006151b7c10 */ /* 0x000fca00087fe4ff */
[----:B--2---:R1:W-:Y:S04]  /*0570*/  STG.E.U8 desc[UR10][R26.64], R23 ;  /* 0x000000171a007986 */ /* 0x0043e8000c10110a */
[----:B------:R-:W2:Y:S02]  /*0580*/  LDG.E R24, desc[UR10][R12.64] ;  /* 0x0000000a0c187981 */ /* 0x000ea4000c1e1900 */
[----:B--2---:R-:W-:Y:S01]  /*0590*/  SHF.R.S32.HI R25, RZ, 0x1f, R24 ;  /* 0x0000001fff197819 */ /* 0x004fe20000011418 */
[----:B-1----:R-:W-:Y:S06]  /*05a0*/  BRA `(.L_x_6) ;  /* 0x0000000000ac7947 */ /* 0x002fec0003800000 */
.L_x_5:
[----:B------:R-:W0:Y:S01]  /*05b0*/  LDC.64 R12, c[0x4][0x8] ;  /* 0x01000200ff0c7b82 */ /* 0x000e220000000a00 */
[----:B------:R-:W-:Y:S01]  /*05c0*/  IABS R20, R16 ;  /* 0x0000001000147213 */ /* 0x000fe20000000000 */
[----:B------:R-:W1:Y:S01]  /*05d0*/  LDCU.64 UR8, c[0x4][0x10] ;  /* 0x01000200ff0877ac */ /* 0x000e620008000a00 */
[----:B------:R-:W-:Y:S01]  /*05e0*/  ISETP.GE.AND P2, PT, R16, RZ, PT ;  /* 0x000000ff1000720c */ /* 0x000fe20003f46270 */
[----:B------:R-:W2:Y:S01]  /*05f0*/  LDCU UR7, c[0x0][0x3b0] ;  /* 0x00007600ff0777ac */ /* 0x000ea20008000800 */
[----:B0-----:R-:W3:Y:S02]  /*0600*/  LDG.E R12, desc[UR10][R12.64] ;  /* 0x0000000a0c0c7981 */ /* 0x001ee4000c1e1900 */
[-C--:B---3--:R-:W-:Y:S02]  /*0610*/  IABS R18, R12.reuse ;  /* 0x0000000c00127213 */ /* 0x088fe40000000000 */
[----:B------:R-:W-:Y:S02]  /*0620*/  IABS R13, R12 ;  /* 0x0000000c000d7213 */ /* 0x000fe40000000000 */
[----:B------:R-:W0:Y:S02]  /*0630*/  I2F.RP R14, R18 ;  /* 0x00000012000e7306 */ /* 0x000e240000209400 */
[----:B------:R-:W-:-:S06]  /*0640*/  IADD3 R13, PT, PT, RZ, -R13, RZ ;  /* 0x8000000dff0d7210 */ /* 0x000fcc0007ffe0ff */
[----:B0-----:R-:W0:Y:S02]  /*0650*/  MUFU.RCP R14, R14 ;  /* 0x0000000e000e7308 */ /* 0x001e240000001000 */
[----:B0-----:R-:W-:-:S06]  /*0660*/  VIADD R10, R14, 0xffffffe ;  /* 0x0ffffffe0e0a7836 */ /* 0x001fcc0000000000 */
[----:B------:R0:W3:Y:S02]  /*0670*/  F2I.FTZ.U32.TRUNC.NTZ R11, R10 ;  /* 0x0000000a000b7305 */ /* 0x0000e4000021f000 */
[----:B0-----:R-:W-:Y:S02]  /*0680*/  IMAD.MOV.U32 R10, RZ, RZ, RZ ;  /* 0x000000ffff0a7224 */ /* 0x001fe400078e00ff */
[----:B---3--:R-:W-:-:S04]  /*0690*/  IMAD.MOV R15, RZ, RZ, -R11 ;  /* 0x000000ffff0f7224 */ /* 0x008fc800078e0a0b */
[----:B------:R-:W-:-:S04]  /*06a0*/  IMAD R15, R15, R18, RZ ;  /* 0x000000120f0f7224 */ /* 0x000fc800078e02ff */
[----:B------:R-:W-:-:S04]  /*06b0*/  IMAD.HI.U32 R11, R11, R15, R10 ;  /* 0x0000000f0b0b7227 */ /* 0x000fc800078e000a */
[----:B-1----:R-:W-:Y:S02]  /*06c0*/  IMAD.U32 R10, RZ, RZ, UR8 ;  /* 0x00000008ff0a7e24 */ /* 0x002fe4000f8e00ff */
[----:B------:R-:W-:-:S04]  /*06d0*/  IMAD.HI.U32 R11, R11, R20, RZ ;  /* 0x000000140b0b7227 */ /* 0x000fc800078e00ff */
[----:B------:R-:W-:-:S05]  /*06e0*/  IMAD R11, R11, R13, R20 ;  /* 0x0000000d0b0b7224 */ /* 0x000fca00078e0214 */
[----:B------:R-:W-:-:S13]  /*06f0*/  ISETP.GT.U32.AND P0, PT, R18, R11, PT ;  /* 0x0000000b1200720c */ /* 0x000fda0003f04070 */
[----:B------:R-:W-:Y:S01]  /*0700*/  @!P0 IMAD.IADD R11, R11, 0x1, -R18 ;  /* 0x000000010b0b8824 */ /* 0x000fe200078e0a12 */
[----:B------:R-:W-:-:S04]  /*0710*/  ISETP.NE.AND P0, PT, R12, RZ, PT ;  /* 0x000000ff0c00720c */ /* 0x000fc80003f05270 */
[----:B------:R-:W-:-:S13]  /*0720*/  ISETP.GT.U32.AND P1, PT, R18, R11, PT ;  /* 0x0000000b1200720c */ /* 0x000fda0003f24070 */
[----:B------:R-:W-:-:S04]  /*0730*/  @!P1 IMAD.IADD R11, R11, 0x1, -R18 ;  /* 0x000000010b0b9824 */ /* 0x000fc800078e0a12 */
[----:B------:R-:W-:Y:S02]  /*0740*/  IMAD.MOV.U32 R24, RZ, RZ, R11 ;  /* 0x000000ffff187224 */ /* 0x000fe400078e000b */
[----:B------:R-:W-:Y:S01]  /*0750*/  IMAD.U32 R11, RZ, RZ, UR9 ;  /* 0x00000009ff0b7e24 */ /* 0x000fe2000f8e00ff */
[----:B------:R-:W0:Y:S02]  /*0760*/  LDCU.64 UR8, c[0x0][0x3b8] ;  /* 0x00007700ff0877ac */ /* 0x000e240008000a00 */
[----:B------:R-:W-:Y:S02]  /*0770*/  @!P2 IADD3 R24, PT, PT, -R24, RZ, RZ ;  /* 0x000000ff1818a210 */ /* 0x000fe40007ffe1ff */
[----:B------:R-:W-:-:S05]  /*0780*/  @!P0 LOP3.LUT R24, RZ, R12, RZ, 0x33, !PT ;  /* 0x0000000cff188212 */ /* 0x000fca00078e33ff */
[----:B------:R-:W-:-:S05]  /*0790*/  IMAD.WIDE.U32 R20, R24, 0xc, R10 ;  /* 0x0000000c18147825 */ /* 0x000fca00078e000a */
        /* <DEDUP_REMOVED lines=8> */
[----:B------:R-:W-:-:S03]  /*0820*/  IMAD.MOV.U32 R25, RZ, RZ, RZ ;  /* 0x000000ffff197224 */ /* 0x000fc600078e00ff */
[----:B------:R-:W-:-:S04]  /*0830*/  IADD3 R22, P0, PT, R12, R18, RZ ;  /* 0x000000120c167210 */ /* 0x000fc80007f1e0ff */
[----:B------:R-:W-:-:S05]  /*0840*/  IADD3.X R23, PT, PT, R13, UR6, RZ, P0, !PT ;  /* 0x000000060d177c10 */ /* 0x000fca00087fe4ff */
[----:B---3--:R0:W-:Y:S04]  /*0850*/  STG.E.U8 desc[UR10][R22.64], R17 ;  /* 0x0000001116007986 */ /* 0x0081e8000c10110a */
.L_x_6:
[----:B------:R-:W-:Y:S05]  /*0860*/  BSYNC.RECONVERGENT B1 ;  /* 0x0000000000017941 */ /* 0x000fea0003800200 */
.L_x_4:
[----:B------:R-:W-:-:S04]  /*0870*/  IMAD.WIDE.U32 R10, R24, 0xc, R10 ;  /* 0x0000000c180a7825 */ /* 0x000fc800078e000a */
[----:B------:R-:W-:-:S04]  /*0880*/  IMAD R25, R25, 0xc, RZ ;  /* 0x0000000c19197824 */ /* 0x000fc800078e02ff */
[----:B------:R-:W-:-:S06]  /*0890*/  IMAD.IADD R11, R11, 0x1, R25 ;  /* 0x000000010b0b7824 */ /* 0x000fcc00078e0219 */
[----:B------:R-:W2:Y:S01]  /*08a0*/  LDG.E R11, desc[UR10][R10.64+0x8] ;  /* 0x0000080a0a0b7981 */ /* 0x000ea2000c1e1900 */
[----:B------:R-:W-:Y:S01]  /*08b0*/  LEA R9, R18, R9, 0x1 ;  /* 0x0000000912097211 */ /* 0x000fe200078e08ff */
[----:B------:R-:W-:-:S03]  /*08c0*/  VIADD R7, R7, UR4 ;  /* 0x0000000407077c36 */ /* 0x000fc60008000000 */
[----:B------:R-:W-:-:S04]  /*08d0*/  IADD3 R16, P0, PT, R9, R16, RZ ;  /* 0x0000001009107210 */ /* 0x000fc80007f1e0ff */
[----:B0-----:R-:W-:Y:S02]  /*08e0*/  LEA.HI.X.SX32 R17, R9, R14, 0x1, P0 ;  /* 0x0000000e09117211 */ /* 0x001fe400000f0eff */
[----:B------:R-:W-:-:S03]  /*08f0*/  ISETP.GE.AND P0, PT, R7, R8, PT ;  /* 0x000000080700720c */ /* 0x000fc60003f06270 */
[----:B--2---:R0:W-:Y:S10]  /*0900*/  STG.E.U8 desc[UR10][R16.64], R11 ;  /* 0x0000000b10007986 */ /* 0x0041f4000c10110a */
[----:B------:R-:W-:Y:S05]  /*0910*/  @!P0 BRA `(.L_x_7) ;  /* 0xfffffff800308947 */ /* 0x000fea000383ffff */
.L_x_1:
[----:B------:R-:W-:Y:S05]  /*0920*/  BSYNC.RECONVERGENT B0 ;  /* 0x0000000000007941 */ /* 0x000fea0003800200 */
.L_x_0:
[----:B------:R-:W1:Y:S01]  /*0930*/  LDCU UR7, c[0x0][0x3a8] ;  /* 0x00007500ff0777ac */ /* 0x000e620008000800 */
[----:B------:R-:W-:-:S05]  /*0940*/  VIADD R6, R6, UR5 ;  /* 0x0000000506067c36 */ /* 0x000fca0008000000 */
[----:B-1----:R-:W-:-:S13]  /*0950*/  ISETP.GE.AND P0, PT, R6, UR7, PT ;  /* 0x0000000706007c0c */ /* 0x002fda000bf06270 */
[----:B------:R-:W-:Y:S05]  /*0960*/  @!P0 BRA `(.L_x_8) ;  /* 0xfffffff400f88947 */ /* 0x000fea000383ffff */
[----:B------:R-:W-:Y:S05]  /*0970*/  EXIT ;  /* 0x000000000000794d */ /* 0x000fea0003800000 */
.L_x_9:
[----:B------:R-:W-:-:S00]  /*0980*/  BRA `(.L_x_9) ;  /* 0xfffffffc00fc7947 */ /* 0x000fc0000383ffff */
[----:B------:R-:W-:-:S00]  /*0990*/  NOP ;  /* 0x0000000000007918 */ /* 0x000fc00000000000 */
        /* <DEDUP_REMOVED lines=14> */
.L_x_10:


//--------------------- .nv.global.init           --------------------------
	.section	.nv.global.init,"aw",@progbits
	.align	4
.nv.global.init:
	.type		iteration_max,@object
	.size		iteration_max,(gradient_size - iteration_max)
iteration_max:
        /*0000*/ 	.byte	0xc8, 0x00, 0x00, 0x00
	.type		gradient_size,@object
	.size		gradient_size,(colors - gradient_size)
gradient_size:
        /*0004*/ 	.byte	0x10, 0x00, 0x00, 0x00
	.type		colors,@object
	.size		colors,(.L_2 - colors)
colors:
        /*0008*/ 	.byte	0x42, 0x00, 0x00, 0x00, 0x1e, 0x00, 0x00, 0x00, 0x0f, 0x00, 0x00, 0x00, 0x19, 0x00, 0x00, 0x00
        /* <DEDUP_REMOVED lines=11> */
        /*00c8*/ 	.byte	0x10, 0x00, 0x00, 0x00, 0x10, 0x00, 0x00, 0x00, 0x10, 0x00, 0x00, 0x00
.L_2:


//--------------------- .nv.shared.reserved.0     --------------------------
	.section	.nv.shared.reserved.0,"aw",@nobits
	.weak		__nv_reservedSMEM_offset_0_alias
	.size		__nv_reservedSMEM_offset_0_alias, 0, 64
	.other		__nv_reservedSMEM_offset_0_alias,@"STO_CUDA_RESERVED_SHARED STV_DEFAULT"
__nv_reservedSMEM_offset_0_alias:
	.zero		0
	.zero		64


//--------------------- .nv.constant0._Z4calciddddiiiPh --------------------------
	.section	.nv.constant0._Z4calciddddiiiPh,"a",@progbits
	.sectionflags	@""
	.align	4
.nv.constant0._Z4calciddddiiiPh:
	.zero		960


//--------------------- SYMBOLS --------------------------

	.type		.nv.reservedSmem.offset0,@object
	.size		.nv.reservedSmem.offset0,0x4
